//
// Generated by NVIDIA NVVM Compiler
//
// Compiler Build ID: CL-36424714
// Cuda compilation tools, release 13.0, V13.0.88
// Based on NVVM 20.0.0
//

.version 9.0
.target sm_100
.address_size 64

	// .globl	_Z16computeUsingGPUsPii
.extern .func  (.param .b32 func_retval0) vprintf
(
	.param .b64 vprintf_param_0,
	.param .b64 vprintf_param_1
)
;
.global .align 1 .b8 $str[83] = {10, 32, 98, 108, 111, 99, 107, 68, 105, 109, 46, 120, 61, 37, 100, 32, 98, 108, 111, 99, 107, 68, 105, 109, 46, 121, 61, 37, 100, 32, 98, 108, 111, 99, 107, 68, 105, 109, 46, 122, 61, 37, 100, 32, 103, 114, 105, 100, 68, 105, 109, 46, 120, 61, 37, 100, 32, 103, 114, 105, 100, 68, 105, 109, 46, 121, 61, 37, 100, 32, 103, 114, 105, 100, 68, 105, 109, 46, 122, 61, 37, 100};
.global .align 1 .b8 $str$1[30] = {10, 32, 40, 66, 108, 111, 99, 107, 73, 68, 44, 32, 84, 104, 114, 101, 97, 100, 73, 68, 41, 61, 40, 37, 100, 32, 37, 100, 41};

.visible .entry _Z16computeUsingGPUsPii(
	.param .u64 .ptr .align 1 _Z16computeUsingGPUsPii_param_0,
	.param .u32 _Z16computeUsingGPUsPii_param_1
)
{
	.local .align 8 .b8 	__local_depot0[24];
	.reg .b64 	%SP;
	.reg .b64 	%SPL;
	.reg .pred 	%p<3>;
	.reg .b32 	%r<19>;
	.reg .b64 	%rd<12>;

	mov.u64 	%SPL, __local_depot0;
	cvta.local.u64 	%SP, %SPL;
	ld.param.u64 	%rd3, [_Z16computeUsingGPUsPii_param_0];
	ld.param.u32 	%r9, [_Z16computeUsingGPUsPii_param_1];
	add.u64 	%rd4, %SP, 0;
	add.u64 	%rd1, %SPL, 0;
	mov.u32 	%r1, %ntid.x;
	mov.u32 	%r10, %ntid.y;
	mov.u32 	%r11, %ntid.z;
	mov.u32 	%r2, %nctaid.x;
	mov.u32 	%r12, %nctaid.y;
	mov.u32 	%r13, %nctaid.z;
	st.local.v2.u32 	[%rd1], {%r1, %r10};
	st.local.v2.u32 	[%rd1+8], {%r11, %r2};
	st.local.v2.u32 	[%rd1+16], {%r12, %r13};
	mov.u64 	%rd5, $str;
	cvta.global.u64 	%rd6, %rd5;
	{ // callseq 0, 0
	.param .b64 param0;
	st.param.b64 	[param0], %rd6;
	.param .b64 param1;
	st.param.b64 	[param1], %rd4;
	.param .b32 retval0;
	call.uni (retval0), 
	vprintf, 
	(
	param0, 
	param1
	);
	ld.param.b32 	%r14, [retval0];
	} // callseq 0
	mov.u32 	%r3, %ctaid.x;
	mov.u32 	%r4, %tid.x;
	mad.lo.s32 	%r18, %r3, %r1, %r4;
	setp.ge.s32 	%p1, %r18, %r9;
	@%p1 bra 	$L__BB0_3;
	mul.lo.s32 	%r6, %r1, %r2;
	cvta.to.global.u64 	%rd2, %rd3;
	mov.u64 	%rd9, $str$1;
$L__BB0_2:
	mul.wide.s32 	%rd7, %r18, 4;
	add.s64 	%rd8, %rd2, %rd7;
	st.global.u32 	[%rd8], %r18;
	st.local.v2.u32 	[%rd1], {%r3, %r4};
	cvta.global.u64 	%rd10, %rd9;
	{ // callseq 1, 0
	.param .b64 param0;
	st.param.b64 	[param0], %rd10;
	.param .b64 param1;
	st.param.b64 	[param1], %rd4;
	.param .b32 retval0;
	call.uni (retval0), 
	vprintf, 
	(
	param0, 
	param1
	);
	ld.param.b32 	%r16, [retval0];
	} // callseq 1
	add.s32 	%r18, %r18, %r6;
	setp.lt.s32 	%p2, %r18, %r9;
	@%p2 bra 	$L__BB0_2;
$L__BB0_3:
	ret;

}


// ===== COMPILED SASS (sm_100) =====

	.target	sm_100

	.elftype	@"ET_EXEC"


//--------------------- .note.nv.tkinfo           --------------------------
	.section	.note.nv.tkinfo,"",@"SHT_NOTE"
	.sectionflags	@"SHF_NOTE_NV_TKINFO"
	.tkinfo
        /*0018*/ 	.word	0x00000002
        /*0030*/ 	.string	""
        /*0030*/ 	.string	"ptxas"
        /*0030*/ 	.string	"Cuda compilation tools, release 13.0, V13.0.88"
        /*0030*/ 	.string	"Build cuda_13.0.r13.0/compiler.36424714_0"
        /*0030*/ 	.string	"-arch sm_100 -m 64 "



//--------------------- .note.nv.cuinfo           --------------------------
	.section	.note.nv.cuinfo,"",@"SHT_NOTE"
	.sectionflags	@"SHF_NOTE_NV_CUINFO"
        /*0018*/ 	.short	0x0002
        /*001a*/ 	.short	0x0064
        /*001c*/ 	.short	0x0082
	.zero		2


//--------------------- .nv.info                  --------------------------
	.section	.nv.info,"",@"SHT_CUDA_INFO"
	.align	4


	//----- nvinfo : EIATTR_REGCOUNT
	.align		4
        /*0000*/ 	.byte	0x04, 0x2f
        /*0002*/ 	.short	(.L_3 - .L_2)
	.align		4
.L_2:
        /*0004*/ 	.word	index@(_Z16computeUsingGPUsPii)
        /*0008*/ 	.word	0x0000001c


	//----- nvinfo : EIATTR_FRAME_SIZE
	.align		4
.L_3:
        /*000c*/ 	.byte	0x04, 0x11
        /*000e*/ 	.short	(.L_5 - .L_4)
	.align		4
.L_4:
        /*0010*/ 	.word	index@(_Z16computeUsingGPUsPii)
        /*0014*/ 	.word	0x00000018


	//----- nvinfo : EIATTR_MIN_STACK_SIZE
	.align		4
.L_5:
        /*0018*/ 	.byte	0x04, 0x12
        /*001a*/ 	.short	(.L_7 - .L_6)
	.align		4
.L_6:
        /*001c*/ 	.word	index@(_Z16computeUsingGPUsPii)
        /*0020*/ 	.word	0x00000018
.L_7:


//--------------------- .nv.compat                --------------------------
	.section	.nv.compat,"",@"SHT_CUDA_COMPAT_INFO"
	.align	4
        /*0000*/ 	.byte	0x02, 0x09, 0x00, 0x00, 0x02, 0x02, 0x01, 0x00, 0x02, 0x05, 0x05, 0x00, 0x03, 0x07, 0x01, 0x01
        /*0010*/ 	.byte	0x02, 0x03, 0x00, 0x00, 0x02, 0x06, 0x01, 0x00, 0x04, 0x0b, 0x08, 0x00, 0x09, 0x00, 0x00, 0x00
        /*0020*/ 	.byte	0x00, 0x00, 0x00, 0x00


//--------------------- .nv.info._Z16computeUsingGPUsPii --------------------------
	.section	.nv.info._Z16computeUsingGPUsPii,"",@"SHT_CUDA_INFO"
	.sectionflags	@""
	.align	4


	//----- nvinfo : EIATTR_CUDA_API_VERSION
	.align		4
        /*0000*/ 	.byte	0x04, 0x37
        /*0002*/ 	.short	(.L_9 - .L_8)
.L_8:
        /*0004*/ 	.word	0x00000082


	//----- nvinfo : EIATTR_KPARAM_INFO
	.align		4
.L_9:
        /*0008*/ 	.byte	0x04, 0x17
        /*000a*/ 	.short	(.L_11 - .L_10)
.L_10:
        /*000c*/ 	.word	0x00000000
        /*0010*/ 	.short	0x0001
        /*0012*/ 	.short	0x0008
        /*0014*/ 	.byte	0x00, 0xf0, 0x11, 0x00


	//----- nvinfo : EIATTR_KPARAM_INFO
	.align		4
.L_11:
        /*0018*/ 	.byte	0x04, 0x17
        /*001a*/ 	.short	(.L_13 - .L_12)
.L_12:
        /*001c*/ 	.word	0x00000000
        /*0020*/ 	.short	0x0000
        /*0022*/ 	.short	0x0000
        /*0024*/ 	.byte	0x00, 0xf5, 0x21, 0x00


	//----- nvinfo : EIATTR_SPARSE_MMA_MASK
	.align		4
.L_13:
        /*0028*/ 	.byte	0x03, 0x50
        /*002a*/ 	.short	0x0000


	//----- nvinfo : EIATTR_MAXREG_COUNT
	.align		4
        /*002c*/ 	.byte	0x03, 0x1b
        /*002e*/ 	.short	0x00ff


	//----- nvinfo : EIATTR_EXTERNS
	.align		4
        /*0030*/ 	.byte	0x04, 0x0f
        /*0032*/ 	.short	(.L_15 - .L_14)


	//   ....[0]....
	.align		4
.L_14:
        /*0034*/ 	.word	index@(vprintf)


	//----- nvinfo : EIATTR_MERCURY_ISA_VERSION
	.align		4
.L_15:
        /*0038*/ 	.byte	0x03, 0x5f
        /*003a*/ 	.short	0x0101


	//----- nvinfo : EIATTR_VRC_CTA_INIT_COUNT
	.align		4
        /*003c*/ 	.byte	0x02, 0x4a
	.zero		1
	.zero		1


	//----- nvinfo : EIATTR_SYSCALL_OFFSETS
	.align		4
        /*0040*/ 	.byte	0x04, 0x46
        /*0042*/ 	.short	(.L_17 - .L_16)


	//   ....[0]....
.L_16:
        /*0044*/ 	.word	0x00000180


	//   ....[1]....
        /*0048*/ 	.word	0x00000330


	//----- nvinfo : EIATTR_EXIT_INSTR_OFFSETS
	.align		4
.L_17:
        /*004c*/ 	.byte	0x04, 0x1c
        /*004e*/ 	.short	(.L_19 - .L_18)


	//   ....[0]....
.L_18:
        /*0050*/ 	.word	0x000001e0


	//   ....[1]....
        /*0054*/ 	.word	0x00000360


	//----- nvinfo : EIATTR_CRS_STACK_SIZE
	.align		4
.L_19:
        /*0058*/ 	.byte	0x04, 0x1e
        /*005a*/ 	.short	(.L_21 - .L_20)
.L_20:
        /*005c*/ 	.word	0x00000000


	//----- nvinfo : EIATTR_CBANK_PARAM_SIZE
	.align		4
.L_21:
        /*0060*/ 	.byte	0x03, 0x19
        /*0062*/ 	.short	0x000c


	//----- nvinfo : EIATTR_PARAM_CBANK
	.align		4
        /*0064*/ 	.byte	0x04, 0x0a
        /*0066*/ 	.short	(.L_23 - .L_22)
	.align		4
.L_22:
        /*0068*/ 	.word	index@(.nv.constant0._Z16computeUsingGPUsPii)
        /*006c*/ 	.short	0x0380
        /*006e*/ 	.short	0x000c


	//----- nvinfo : EIATTR_SW_WAR
	.align		4
.L_23:
        /*0070*/ 	.byte	0x04, 0x36
        /*0072*/ 	.short	(.L_25 - .L_24)
.L_24:
        /*0074*/ 	.word	0x00000008
.L_25:


//--------------------- .nv.callgraph             --------------------------
	.section	.nv.callgraph,"",@"SHT_CUDA_CALLGRAPH"
	.align	4
	.sectionentsize	8
	.align		4
        /*0000*/ 	.word	0x00000000
	.align		4
        /*0004*/ 	.word	0xffffffff
	.align		4
        /*0008*/ 	.word	index@(_Z16computeUsingGPUsPii)
	.align		4
        /*000c*/ 	.word	index@(vprintf)
	.align		4
        /*0010*/ 	.word	0x00000000
	.align		4
        /*0014*/ 	.word	0xfffffffe
	.align		4
        /*0018*/ 	.word	0x00000000
	.align		4
        /*001c*/ 	.word	0xfffffffd
	.align		4
        /*0020*/ 	.word	0x00000000
	.align		4
        /*0024*/ 	.word	0xfffffffc


//--------------------- .nv.constant4             --------------------------
	.section	.nv.constant4,"a",@progbits
	.align	8
	.align		8
.nv.constant4:
        /*0000*/ 	.dword	vprintf
	.align		8
        /*0008*/ 	.dword	$str
	.align		8
        /*0010*/ 	.dword	$str$1


//--------------------- .text._Z16computeUsingGPUsPii --------------------------
	.section	.text._Z16computeUsingGPUsPii,"ax",@progbits
	.align	128
        .global         _Z16computeUsingGPUsPii
        .type           _Z16computeUsingGPUsPii,@function
        .size           _Z16computeUsingGPUsPii,(.L_x_4 - _Z16computeUsingGPUsPii)
        .other          _Z16computeUsingGPUsPii,@"STO_CUDA_ENTRY STV_DEFAULT"
_Z16computeUsingGPUsPii:
.text._Z16computeUsingGPUsPii:
[----:B------:R-:W0:Y:S01]  /*0000*/  LDC R1, c[0x0][0x37c] ;  /* 0x0000df00ff017b82 */ /* 0x000e220000000800 */
[----:B------:R-:W1:Y:S07]  /*0010*/  LDCU UR5, c[0x0][0x2fc] ;  /* 0x00005f80ff0577ac */ /* 0x000e6e0008000800 */
[----:B------:R-:W2:Y:S01]  /*0020*/  LDC R2, c[0x0][0x360] ;  /* 0x0000d800ff027b82 */ /* 0x000ea20000000800 */
[----:B0-----:R-:W-:Y:S01]  /*0030*/  VIADD R1, R1, 0xffffffe8 ;  /* 0xffffffe801017836 */ /* 0x001fe20000000000 */
[----:B------:R-:W-:Y:S01]  /*0040*/  MOV R0, 0x0 ;  /* 0x0000000000007802 */ /* 0x000fe20000000f00 */
[----:B------:R-:W0:Y:S01]  /*0050*/  LDCU UR4, c[0x0][0x2f8] ;  /* 0x00005f00ff0477ac */ /* 0x000e220008000800 */
[----:B------:R-:W3:Y:S04]  /*0060*/  LDCU.64 UR6, c[0x4][0x8] ;  /* 0x01000100ff0677ac */ /* 0x000ee80008000a00 */
[----:B------:R-:W2:Y:S01]  /*0070*/  LDC R3, c[0x0][0x364] ;  /* 0x0000d900ff037b82 */ /* 0x000ea20000000800 */
[----:B------:R-:W4:Y:S07]  /*0080*/  LDCU UR36, c[0x0][0x388] ;  /* 0x00007100ff2477ac */ /* 0x000f2e0008000800 */
[----:B------:R-:W5:Y:S01]  /*0090*/  LDC R18, c[0x0][0x368] ;  /* 0x0000da00ff127b82 */ /* 0x000f620000000800 */
[----:B0-----:R-:W-:-:S07]  /*00a0*/  IADD3 R24, P0, PT, R1, UR4, RZ ;  /* 0x0000000401187c10 */ /* 0x001fce000ff1e0ff */
[----:B------:R-:W5:Y:S01]  /*00b0*/  LDC R19, c[0x0][0x370] ;  /* 0x0000dc00ff137b82 */ /* 0x000f620000000800 */
[----:B---3--:R-:W-:Y:S02]  /*00c0*/  IMAD.U32 R4, RZ, RZ, UR6 ;  /* 0x00000006ff047e24 */ /* 0x008fe4000f8e00ff */
[----:B-1----:R-:W-:Y:S02]  /*00d0*/  IMAD.X R25, RZ, RZ, UR5, P0 ;  /* 0x00000005ff197e24 */ /* 0x002fe400080e06ff */
[----:B------:R-:W-:-:S03]  /*00e0*/  IMAD.U32 R5, RZ, RZ, UR7 ;  /* 0x00000007ff057e24 */ /* 0x000fc6000f8e00ff */
[----:B------:R-:W0:Y:S01]  /*00f0*/  LDC R6, c[0x0][0x374] ;  /* 0x0000dd00ff067b82 */ /* 0x000e220000000800 */
[----:B--2---:R-:W-:Y:S07]  /*0100*/  STL.64 [R1], R2 ;  /* 0x0000000201007387 */ /* 0x004fee0000100a00 */
[----:B------:R-:W0:Y:S01]  /*0110*/  LDC R7, c[0x0][0x378] ;  /* 0x0000de00ff077b82 */ /* 0x000e220000000800 */
[----:B-----5:R-:W-:Y:S07]  /*0120*/  STL.64 [R1+0x8], R18 ;  /* 0x0000081201007387 */ /* 0x020fee0000100a00 */
[----:B------:R1:W2:Y:S01]  /*0130*/  LDC.64 R8, c[0x4][R0] ;  /* 0x0100000000087b82 */ /* 0x0002a20000000a00 */
[----:B0-----:R0:W-:Y:S02]  /*0140*/  STL.64 [R1+0x10], R6 ;  /* 0x0000100601007387 */ /* 0x0011e40000100a00 */
[----:B0-----:R-:W-:Y:S01]  /*0150*/  MOV R6, R24 ;  /* 0x0000001800067202 */ /* 0x001fe20000000f00 */
[----:B-1--4-:R-:W-:-:S07]  /*0160*/  IMAD.MOV.U32 R7, RZ, RZ, R25 ;  /* 0x000000ffff077224 */ /* 0x012fce00078e0019 */
[----:B------:R-:W-:-:S07]  /*0170*/  LEPC R20, `(.L_x_0) ;  /* 0x000000001014794e */ /* 0x000fce0000000000 */
[----:B--2---:R-:W-:Y:S05]  /*0180*/  CALL.ABS.NOINC R8 ;  /* 0x0000000008007343 */ /* 0x004fea0003c00000 */
.L_x_0:
[----:B------:R-:W0:Y:S01]  /*0190*/  S2R R22, SR_CTAID.X ;  /* 0x0000000000167919 */ /* 0x000e220000002500 */
[----:B------:R-:W1:Y:S01]  /*01a0*/  LDCU UR4, c[0x0][0x388] ;  /* 0x00007100ff0477ac */ /* 0x000e620008000800 */
[----:B------:R-:W0:Y:S02]  /*01b0*/  S2R R23, SR_TID.X ;  /* 0x0000000000177919 */ /* 0x000e240000002100 */
[----:B0-----:R-:W-:-:S05]  /*01c0*/  IMAD R0, R2, R22, R23 ;  /* 0x0000001602007224 */ /* 0x001fca00078e0217 */
[----:B-1----:R-:W-:-:S13]  /*01d0*/  ISETP.GE.AND P0, PT, R0, UR4, PT ;  /* 0x0000000400007c0c */ /* 0x002fda000bf06270 */
[----:B------:R-:W-:Y:S05]  /*01e0*/  @P0 EXIT ;  /* 0x000000000000094d */ /* 0x000fea0003800000 */
[----:B------:R-:W0:Y:S01]  /*01f0*/  LDC.64 R16, c[0x0][0x358] ;  /* 0x0000d600ff107b82 */ /* 0x000e220000000a00 */
[----:B------:R-:W-:Y:S02]  /*0200*/  IMAD R19, R2, R19, RZ ;  /* 0x0000001302137224 */ /* 0x000fe400078e02ff */
[----:B------:R-:W-:-:S07]  /*0210*/  IMAD.MOV.U32 R2, RZ, RZ, R0 ;  /* 0x000000ffff027224 */ /* 0x000fce00078e0000 */
.L_x_2:
[----:B------:R-:W1:Y:S01]  /*0220*/  LDC.64 R10, c[0x0][0x380] ;  /* 0x0000e000ff0a7b82 */ /* 0x000e620000000a00 */
[----:B------:R-:W-:Y:S01]  /*0230*/  MOV R8, 0x0 ;  /* 0x0000000000087802 */ /* 0x000fe20000000f00 */
[----:B------:R-:W-:Y:S01]  /*0240*/  STL.64 [R1], R22 ;  /* 0x0000001601007387 */ /* 0x000fe20000100a00 */
[----:B0-----:R-:W-:Y:S01]  /*0250*/  R2UR UR6, R16 ;  /* 0x00000000100672ca */ /* 0x001fe200000e0000 */
[----:B------:R-:W0:Y:S01]  /*0260*/  LDCU.64 UR4, c[0x4][0x10] ;  /* 0x01000200ff0477ac */ /* 0x000e220008000a00 */
[----:B------:R-:W-:Y:S01]  /*0270*/  R2UR UR7, R17 ;  /* 0x00000000110772ca */ /* 0x000fe200000e0000 */
[----:B------:R-:W-:Y:S01]  /*0280*/  IMAD.MOV.U32 R7, RZ, RZ, R25 ;  /* 0x000000ffff077224 */ /* 0x000fe200078e0019 */
[----:B------:R-:W-:Y:S01]  /*0290*/  MOV R6, R24 ;  /* 0x0000001800067202 */ /* 0x000fe20000000f00 */
[----:B------:R-:W2:Y:S01]  /*02a0*/  LDC.64 R8, c[0x4][R8] ;  /* 0x0100000008087b82 */ /* 0x000ea20000000a00 */
[----:B0-----:R-:W-:Y:S02]  /*02b0*/  IMAD.U32 R4, RZ, RZ, UR4 ;  /* 0x00000004ff047e24 */ /* 0x001fe4000f8e00ff */
[----:B-1----:R-:W-:-:S04]  /*02c0*/  IMAD.WIDE R10, R2, 0x4, R10 ;  /* 0x00000004020a7825 */ /* 0x002fc800078e020a */
[----:B------:R-:W-:-:S03]  /*02d0*/  IMAD.U32 R5, RZ, RZ, UR5 ;  /* 0x00000005ff057e24 */ /* 0x000fc6000f8e00ff */
[----:B------:R0:W-:Y:S02]  /*02e0*/  STG.E desc[UR6][R10.64], R2 ;  /* 0x000000020a007986 */ /* 0x0001e4000c101906 */
[----:B0-----:R-:W-:-:S04]  /*02f0*/  IADD3 R2, PT, PT, R19, R2, RZ ;  /* 0x0000000213027210 */ /* 0x001fc80007ffe0ff */
[----:B------:R-:W-:-:S04]  /*0300*/  ISETP.GE.AND P0, PT, R2, UR36, PT ;  /* 0x0000002402007c0c */ /* 0x000fc8000bf06270 */
[----:B--2---:R-:W-:-:S09]  /*0310*/  P2R R18, PR, RZ, 0x1 ;  /* 0x00000001ff127803 */ /* 0x004fd20000000000 */
[----:B------:R-:W-:-:S07]  /*0320*/  LEPC R20, `(.L_x_1) ;  /* 0x000000001014794e */ /* 0x000fce0000000000 */
[----:B------:R-:W-:Y:S05]  /*0330*/  CALL.ABS.NOINC R8 ;  /* 0x0000000008007343 */ /* 0x000fea0003c00000 */
.L_x_1:
[----:B------:R-:W-:-:S13]  /*0340*/  ISETP.NE.AND P6, PT, R18, RZ, PT ;  /* 0x000000ff1200720c */ /* 0x000fda0003fc5270 */
[----:B------:R-:W-:Y:S05]  /*0350*/  @!P6 BRA `(.L_x_2) ;  /* 0xfffffffc00b0e947 */ /* 0x000fea000383ffff */
[----:B------:R-:W-:Y:S05]  /*0360*/  EXIT ;  /* 0x000000000000794d */ /* 0x000fea0003800000 */
.L_x_3:
[----:B------:R-:W-:-:S00]  /*0370*/  BRA `(.L_x_3) ;  /* 0xfffffffc00fc7947 */ /* 0x000fc0000383ffff */
[----:B------:R-:W-:-:S00]  /*0380*/  NOP ;  /* 0x0000000000007918 */ /* 0x000fc00000000000 */
[----:B------:R-:W-:-:S00]  /*0390*/  NOP ;  /* 0x0000000000007918 */ /* 0x000fc00000000000 */
[----:B------:R-:W-:-:S00]  /*03a0*/  NOP ;  /* 0x0000000000007918 */ /* 0x000fc00000000000 */
[----:B------:R-:W-:-:S00]  /*03b0*/  NOP ;  /* 0x0000000000007918 */ /* 0x000fc00000000000 */
[----:B------:R-:W-:-:S00]  /*03c0*/  NOP ;  /* 0x0000000000007918 */ /* 0x000fc00000000000 */
[----:B------:R-:W-:-:S00]  /*03d0*/  NOP ;  /* 0x0000000000007918 */ /* 0x000fc00000000000 */
[----:B------:R-:W-:-:S00]  /*03e0*/  NOP ;  /* 0x0000000000007918 */ /* 0x000fc00000000000 */
[----:B------:R-:W-:-:S00]  /*03f0*/  NOP ;  /* 0x0000000000007918 */ /* 0x000fc00000000000 */
.L_x_4:


//--------------------- .nv.global.init           --------------------------
	.section	.nv.global.init,"aw",@progbits
.nv.global.init:
	.type		$str$1,@object
	.size		$str$1,($str - $str$1)
$str$1:
        /*0000*/ 	.byte	0x0a, 0x20, 0x28, 0x42, 0x6c, 0x6f, 0x63, 0x6b, 0x49, 0x44, 0x2c, 0x20, 0x54, 0x68, 0x72, 0x65
        /*0010*/ 	.byte	0x61, 0x64, 0x49, 0x44, 0x29, 0x3d, 0x28, 0x25, 0x64, 0x20, 0x25, 0x64, 0x29, 0x00
	.type		$str,@object
	.size		$str,(.L_0 - $str)
$str:
        /*001e*/ 	.byte	0x0a, 0x20, 0x62, 0x6c, 0x6f, 0x63, 0x6b, 0x44, 0x69, 0x6d, 0x2e, 0x78, 0x3d, 0x25, 0x64, 0x20
        /*002e*/ 	.byte	0x62, 0x6c, 0x6f, 0x63, 0x6b, 0x44, 0x69, 0x6d, 0x2e, 0x79, 0x3d, 0x25, 0x64, 0x20, 0x62, 0x6c
        /*003e*/ 	.byte	0x6f, 0x63, 0x6b, 0x44, 0x69, 0x6d, 0x2e, 0x7a, 0x3d, 0x25, 0x64, 0x20, 0x67, 0x72, 0x69, 0x64
        /*004e*/ 	.byte	0x44, 0x69, 0x6d, 0x2e, 0x78, 0x3d, 0x25, 0x64, 0x20, 0x67, 0x72, 0x69, 0x64, 0x44, 0x69, 0x6d
        /*005e*/ 	.byte	0x2e, 0x79, 0x3d, 0x25, 0x64, 0x20, 0x67, 0x72, 0x69, 0x64, 0x44, 0x69, 0x6d, 0x2e, 0x7a, 0x3d
        /*006e*/ 	.byte	0x25, 0x64, 0x00
.L_0:


//--------------------- .nv.shared.reserved.0     --------------------------
	.section	.nv.shared.reserved.0,"aw",@nobits
	.weak		__nv_reservedSMEM_offset_0_alias
	.size		__nv_reservedSMEM_offset_0_alias, 0, 64
	.other		__nv_reservedSMEM_offset_0_alias,@"STO_CUDA_RESERVED_SHARED STV_DEFAULT"
__nv_reservedSMEM_offset_0_alias:
	.zero		0
	.zero		64


//--------------------- .nv.constant0._Z16computeUsingGPUsPii --------------------------
	.section	.nv.constant0._Z16computeUsingGPUsPii,"a",@progbits
	.sectionflags	@""
	.align	4
.nv.constant0._Z16computeUsingGPUsPii:
	.zero		908


//--------------------- SYMBOLS --------------------------

	.type		.nv.reservedSmem.offset0,@object
	.size		.nv.reservedSmem.offset0,0x4
	.type		vprintf,@function
